//
// Generated by NVIDIA NVVM Compiler
//
// Compiler Build ID: CL-36424714
// Cuda compilation tools, release 13.0, V13.0.88
// Based on NVVM 20.0.0
//

.version 9.0
.target sm_100
.address_size 64

	// .globl	_Z21initialize_gpu_kernelPdPiiS0_S0_

.visible .entry _Z21initialize_gpu_kernelPdPiiS0_S0_(
	.param .u64 .ptr .align 1 _Z21initialize_gpu_kernelPdPiiS0_S0__param_0,
	.param .u64 .ptr .align 1 _Z21initialize_gpu_kernelPdPiiS0_S0__param_1,
	.param .u32 _Z21initialize_gpu_kernelPdPiiS0_S0__param_2,
	.param .u64 .ptr .align 1 _Z21initialize_gpu_kernelPdPiiS0_S0__param_3,
	.param .u64 .ptr .align 1 _Z21initialize_gpu_kernelPdPiiS0_S0__param_4
)
{
	.reg .pred 	%p<8>;
	.reg .b32 	%r<41>;
	.reg .b32 	%f<3>;
	.reg .b64 	%rd<11>;
	.reg .b64 	%fd<43>;

	ld.param.u64 	%rd2, [_Z21initialize_gpu_kernelPdPiiS0_S0__param_0];
	ld.param.u64 	%rd3, [_Z21initialize_gpu_kernelPdPiiS0_S0__param_1];
	ld.param.u32 	%r9, [_Z21initialize_gpu_kernelPdPiiS0_S0__param_2];
	ld.param.u64 	%rd5, [_Z21initialize_gpu_kernelPdPiiS0_S0__param_3];
	ld.param.u64 	%rd4, [_Z21initialize_gpu_kernelPdPiiS0_S0__param_4];
	cvta.to.global.u64 	%rd1, %rd5;
	mov.u32 	%r10, %ntid.x;
	mov.u32 	%r11, %ctaid.x;
	mov.u32 	%r12, %tid.x;
	mad.lo.s32 	%r1, %r10, %r11, %r12;
	mov.u32 	%r13, %ntid.y;
	mov.u32 	%r14, %ctaid.y;
	mov.u32 	%r15, %tid.y;
	mad.lo.s32 	%r2, %r13, %r14, %r15;
	mov.u32 	%r16, %ntid.z;
	mov.u32 	%r17, %ctaid.z;
	mov.u32 	%r18, %tid.z;
	mad.lo.s32 	%r3, %r16, %r17, %r18;
	ld.global.u32 	%r19, [%rd1];
	setp.ge.u32 	%p1, %r1, %r19;
	@%p1 bra 	$L__BB0_7;
	ld.global.u32 	%r4, [%rd1+4];
	setp.ge.u32 	%p2, %r2, %r4;
	@%p2 bra 	$L__BB0_7;
	ld.global.u32 	%r20, [%rd1+8];
	setp.ge.u32 	%p3, %r3, %r20;
	@%p3 bra 	$L__BB0_7;
	cvta.to.global.u64 	%rd6, %rd4;
	cvta.to.global.u64 	%rd7, %rd3;
	ld.global.u32 	%r21, [%rd7];
	cvt.rn.f64.s32 	%fd6, %r21;
	mov.f64 	%fd7, 0d401921FB54442D18;
	div.rn.f64 	%fd8, %fd7, %fd6;
	ld.global.u32 	%r22, [%rd6];
	add.s32 	%r23, %r22, %r1;
	cvt.rn.f64.u32 	%fd9, %r23;
	ld.global.u32 	%r24, [%rd7+4];
	cvt.rn.f64.s32 	%fd10, %r24;
	div.rn.f64 	%fd11, %fd7, %fd10;
	ld.global.u32 	%r25, [%rd6+4];
	add.s32 	%r26, %r25, %r2;
	cvt.rn.f64.u32 	%fd12, %r26;
	ld.global.u32 	%r27, [%rd7+8];
	cvt.rn.f64.s32 	%fd13, %r27;
	div.rn.f64 	%fd14, %fd7, %fd13;
	cvt.rn.f64.u32 	%fd15, %r3;
	mad.lo.s32 	%r28, %r4, %r1, %r2;
	mad.lo.s32 	%r5, %r28, %r9, %r3;
	fma.rn.f64 	%fd16, %fd8, %fd9, 0dC00921FB54442D18;
	fma.rn.f64 	%fd17, %fd11, %fd12, 0dC00921FB54442D18;
	mul.f64 	%fd18, %fd17, %fd17;
	fma.rn.f64 	%fd19, %fd16, %fd16, %fd18;
	fma.rn.f64 	%fd20, %fd14, %fd15, 0dC00921FB54442D18;
	fma.rn.f64 	%fd21, %fd20, %fd20, %fd19;
	mul.f64 	%fd1, %fd21, 0dC010000000000000;
	fma.rn.f64 	%fd22, %fd1, 0d3FF71547652B82FE, 0d4338000000000000;
	{
	.reg .b32 %temp; 
	mov.b64 	{%r6, %temp}, %fd22;
	}
	mov.f64 	%fd23, 0dC338000000000000;
	add.rn.f64 	%fd24, %fd22, %fd23;
	fma.rn.f64 	%fd25, %fd24, 0dBFE62E42FEFA39EF, %fd1;
	fma.rn.f64 	%fd26, %fd24, 0dBC7ABC9E3B39803F, %fd25;
	fma.rn.f64 	%fd27, %fd26, 0d3E5ADE1569CE2BDF, 0d3E928AF3FCA213EA;
	fma.rn.f64 	%fd28, %fd27, %fd26, 0d3EC71DEE62401315;
	fma.rn.f64 	%fd29, %fd28, %fd26, 0d3EFA01997C89EB71;
	fma.rn.f64 	%fd30, %fd29, %fd26, 0d3F2A01A014761F65;
	fma.rn.f64 	%fd31, %fd30, %fd26, 0d3F56C16C1852B7AF;
	fma.rn.f64 	%fd32, %fd31, %fd26, 0d3F81111111122322;
	fma.rn.f64 	%fd33, %fd32, %fd26, 0d3FA55555555502A1;
	fma.rn.f64 	%fd34, %fd33, %fd26, 0d3FC5555555555511;
	fma.rn.f64 	%fd35, %fd34, %fd26, 0d3FE000000000000B;
	fma.rn.f64 	%fd36, %fd35, %fd26, 0d3FF0000000000000;
	fma.rn.f64 	%fd37, %fd36, %fd26, 0d3FF0000000000000;
	{
	.reg .b32 %temp; 
	mov.b64 	{%r7, %temp}, %fd37;
	}
	{
	.reg .b32 %temp; 
	mov.b64 	{%temp, %r8}, %fd37;
	}
	shl.b32 	%r29, %r6, 20;
	add.s32 	%r30, %r29, %r8;
	mov.b64 	%fd42, {%r7, %r30};
	{
	.reg .b32 %temp; 
	mov.b64 	{%temp, %r31}, %fd1;
	}
	mov.b32 	%f2, %r31;
	abs.f32 	%f1, %f2;
	setp.lt.f32 	%p4, %f1, 0f4086232B;
	@%p4 bra 	$L__BB0_6;
	setp.lt.f64 	%p5, %fd1, 0d0000000000000000;
	add.f64 	%fd38, %fd1, 0d7FF0000000000000;
	selp.f64 	%fd42, 0d0000000000000000, %fd38, %p5;
	setp.geu.f32 	%p6, %f1, 0f40874800;
	@%p6 bra 	$L__BB0_6;
	shr.u32 	%r32, %r6, 31;
	add.s32 	%r33, %r6, %r32;
	shr.s32 	%r34, %r33, 1;
	shl.b32 	%r35, %r34, 20;
	add.s32 	%r36, %r8, %r35;
	mov.b64 	%fd39, {%r7, %r36};
	sub.s32 	%r37, %r6, %r34;
	shl.b32 	%r38, %r37, 20;
	add.s32 	%r39, %r38, 1072693248;
	mov.b32 	%r40, 0;
	mov.b64 	%fd40, {%r40, %r39};
	mul.f64 	%fd42, %fd40, %fd39;
$L__BB0_6:
	setp.num.f64 	%p7, %fd42, %fd42;
	selp.f64 	%fd41, %fd42, 0d0000000000000000, %p7;
	cvta.to.global.u64 	%rd8, %rd2;
	mul.wide.u32 	%rd9, %r5, 8;
	add.s64 	%rd10, %rd8, %rd9;
	st.global.f64 	[%rd10], %fd41;
$L__BB0_7:
	ret;

}


// ===== COMPILED SASS (sm_100) =====

	.target	sm_100

	.elftype	@"ET_EXEC"


//--------------------- .note.nv.tkinfo           --------------------------
	.section	.note.nv.tkinfo,"",@"SHT_NOTE"
	.sectionflags	@"SHF_NOTE_NV_TKINFO"
	.tkinfo
        /*0018*/ 	.word	0x00000002
        /*0030*/ 	.string	""
        /*0030*/ 	.string	"ptxas"
        /*0030*/ 	.string	"Cuda compilation tools, release 13.0, V13.0.88"
        /*0030*/ 	.string	"Build cuda_13.0.r13.0/compiler.36424714_0"
        /*0030*/ 	.string	"-arch sm_100 -m 64 "



//--------------------- .note.nv.cuinfo           --------------------------
	.section	.note.nv.cuinfo,"",@"SHT_NOTE"
	.sectionflags	@"SHF_NOTE_NV_CUINFO"
        /*0018*/ 	.short	0x0002
        /*001a*/ 	.short	0x0064
        /*001c*/ 	.short	0x0082
	.zero		2


//--------------------- .nv.info                  --------------------------
	.section	.nv.info,"",@"SHT_CUDA_INFO"
	.align	4


	//----- nvinfo : EIATTR_REGCOUNT
	.align		4
        /*0000*/ 	.byte	0x04, 0x2f
        /*0002*/ 	.short	(.L_1 - .L_0)
	.align		4
.L_0:
        /*0004*/ 	.word	index@(_Z21initialize_gpu_kernelPdPiiS0_S0_)
        /*0008*/ 	.word	0x0000001a


	//----- nvinfo : EIATTR_FRAME_SIZE
	.align		4
.L_1:
        /*000c*/ 	.byte	0x04, 0x11
        /*000e*/ 	.short	(.L_3 - .L_2)
	.align		4
.L_2:
        /*0010*/ 	.word	index@($__internal_0_$__cuda_sm20_div_rn_f64_full)
        /*0014*/ 	.word	0x00000000


	//----- nvinfo : EIATTR_FRAME_SIZE
	.align		4
.L_3:
        /*0018*/ 	.byte	0x04, 0x11
        /*001a*/ 	.short	(.L_5 - .L_4)
	.align		4
.L_4:
        /*001c*/ 	.word	index@(_Z21initialize_gpu_kernelPdPiiS0_S0_)
        /*0020*/ 	.word	0x00000000


	//----- nvinfo : EIATTR_MIN_STACK_SIZE
	.align		4
.L_5:
        /*0024*/ 	.byte	0x04, 0x12
        /*0026*/ 	.short	(.L_7 - .L_6)
	.align		4
.L_6:
        /*0028*/ 	.word	index@(_Z21initialize_gpu_kernelPdPiiS0_S0_)
        /*002c*/ 	.word	0x00000000
.L_7:


//--------------------- .nv.compat                --------------------------
	.section	.nv.compat,"",@"SHT_CUDA_COMPAT_INFO"
	.align	4
        /*0000*/ 	.byte	0x02, 0x09, 0x00, 0x00, 0x02, 0x02, 0x01, 0x00, 0x02, 0x05, 0x05, 0x00, 0x03, 0x07, 0x01, 0x01
        /*0010*/ 	.byte	0x02, 0x03, 0x00, 0x00, 0x02, 0x06, 0x01, 0x00, 0x04, 0x0b, 0x08, 0x00, 0x01, 0x00, 0x00, 0x00
        /*0020*/ 	.byte	0x00, 0x00, 0x00, 0x00


//--------------------- .nv.info._Z21initialize_gpu_kernelPdPiiS0_S0_ --------------------------
	.section	.nv.info._Z21initialize_gpu_kernelPdPiiS0_S0_,"",@"SHT_CUDA_INFO"
	.sectionflags	@""
	.align	4


	//----- nvinfo : EIATTR_CUDA_API_VERSION
	.align		4
        /*0000*/ 	.byte	0x04, 0x37
        /*0002*/ 	.short	(.L_9 - .L_8)
.L_8:
        /*0004*/ 	.word	0x00000082


	//----- nvinfo : EIATTR_KPARAM_INFO
	.align		4
.L_9:
        /*0008*/ 	.byte	0x04, 0x17
        /*000a*/ 	.short	(.L_11 - .L_10)
.L_10:
        /*000c*/ 	.word	0x00000000
        /*0010*/ 	.short	0x0004
        /*0012*/ 	.short	0x0020
        /*0014*/ 	.byte	0x00, 0xf5, 0x21, 0x00


	//----- nvinfo : EIATTR_KPARAM_INFO
	.align		4
.L_11:
        /*0018*/ 	.byte	0x04, 0x17
        /*001a*/ 	.short	(.L_13 - .L_12)
.L_12:
        /*001c*/ 	.word	0x00000000
        /*0020*/ 	.short	0x0003
        /*0022*/ 	.short	0x0018
        /*0024*/ 	.byte	0x00, 0xf5, 0x21, 0x00


	//----- nvinfo : EIATTR_KPARAM_INFO
	.align		4
.L_13:
        /*0028*/ 	.byte	0x04, 0x17
        /*002a*/ 	.short	(.L_15 - .L_14)
.L_14:
        /*002c*/ 	.word	0x00000000
        /*0030*/ 	.short	0x0002
        /*0032*/ 	.short	0x0010
        /*0034*/ 	.byte	0x00, 0xf0, 0x11, 0x00


	//----- nvinfo : EIATTR_KPARAM_INFO
	.align		4
.L_15:
        /*0038*/ 	.byte	0x04, 0x17
        /*003a*/ 	.short	(.L_17 - .L_16)
.L_16:
        /*003c*/ 	.word	0x00000000
        /*0040*/ 	.short	0x0001
        /*0042*/ 	.short	0x0008
        /*0044*/ 	.byte	0x00, 0xf5, 0x21, 0x00


	//----- nvinfo : EIATTR_KPARAM_INFO
	.align		4
.L_17:
        /*0048*/ 	.byte	0x04, 0x17
        /*004a*/ 	.short	(.L_19 - .L_18)
.L_18:
        /*004c*/ 	.word	0x00000000
        /*0050*/ 	.short	0x0000
        /*0052*/ 	.short	0x0000
        /*0054*/ 	.byte	0x00, 0xf5, 0x21, 0x00


	//----- nvinfo : EIATTR_SPARSE_MMA_MASK
	.align		4
.L_19:
        /*0058*/ 	.byte	0x03, 0x50
        /*005a*/ 	.short	0x0000


	//----- nvinfo : EIATTR_MAXREG_COUNT
	.align		4
        /*005c*/ 	.byte	0x03, 0x1b
        /*005e*/ 	.short	0x00ff


	//----- nvinfo : EIATTR_MERCURY_ISA_VERSION
	.align		4
        /*0060*/ 	.byte	0x03, 0x5f
        /*0062*/ 	.short	0x0101


	//----- nvinfo : EIATTR_VRC_CTA_INIT_COUNT
	.align		4
        /*0064*/ 	.byte	0x02, 0x4a
	.zero		1
	.zero		1


	//----- nvinfo : EIATTR_EXIT_INSTR_OFFSETS
	.align		4
        /*0068*/ 	.byte	0x04, 0x1c
        /*006a*/ 	.short	(.L_21 - .L_20)


	//   ....[0]....
.L_20:
        /*006c*/ 	.word	0x00000110


	//   ....[1]....
        /*0070*/ 	.word	0x00000140


	//   ....[2]....
        /*0074*/ 	.word	0x00000170


	//   ....[3]....
        /*0078*/ 	.word	0x00000c20


	//----- nvinfo : EIATTR_CRS_STACK_SIZE
	.align		4
.L_21:
        /*007c*/ 	.byte	0x04, 0x1e
        /*007e*/ 	.short	(.L_23 - .L_22)
.L_22:
        /*0080*/ 	.word	0x00000000


	//----- nvinfo : EIATTR_CBANK_PARAM_SIZE
	.align		4
.L_23:
        /*0084*/ 	.byte	0x03, 0x19
        /*0086*/ 	.short	0x0028


	//----- nvinfo : EIATTR_PARAM_CBANK
	.align		4
        /*0088*/ 	.byte	0x04, 0x0a
        /*008a*/ 	.short	(.L_25 - .L_24)
	.align		4
.L_24:
        /*008c*/ 	.word	index@(.nv.constant0._Z21initialize_gpu_kernelPdPiiS0_S0_)
        /*0090*/ 	.short	0x0380
        /*0092*/ 	.short	0x0028


	//----- nvinfo : EIATTR_SW_WAR
	.align		4
.L_25:
        /*0094*/ 	.byte	0x04, 0x36
        /*0096*/ 	.short	(.L_27 - .L_26)
.L_26:
        /*0098*/ 	.word	0x00000008
.L_27:


//--------------------- .nv.callgraph             --------------------------
	.section	.nv.callgraph,"",@"SHT_CUDA_CALLGRAPH"
	.align	4
	.sectionentsize	8
	.align		4
        /*0000*/ 	.word	0x00000000
	.align		4
        /*0004*/ 	.word	0xffffffff
	.align		4
        /*0008*/ 	.word	0x00000000
	.align		4
        /*000c*/ 	.word	0xfffffffe
	.align		4
        /*0010*/ 	.word	0x00000000
	.align		4
        /*0014*/ 	.word	0xfffffffd
	.align		4
        /*0018*/ 	.word	0x00000000
	.align		4
        /*001c*/ 	.word	0xfffffffc


//--------------------- .text._Z21initialize_gpu_kernelPdPiiS0_S0_ --------------------------
	.section	.text._Z21initialize_gpu_kernelPdPiiS0_S0_,"ax",@progbits
	.align	128
        .global         _Z21initialize_gpu_kernelPdPiiS0_S0_
        .type           _Z21initialize_gpu_kernelPdPiiS0_S0_,@function
        .size           _Z21initialize_gpu_kernelPdPiiS0_S0_,(.L_x_11 - _Z21initialize_gpu_kernelPdPiiS0_S0_)
        .other          _Z21initialize_gpu_kernelPdPiiS0_S0_,@"STO_CUDA_ENTRY STV_DEFAULT"
_Z21initialize_gpu_kernelPdPiiS0_S0_:
.text._Z21initialize_gpu_kernelPdPiiS0_S0_:
[----:B------:R-:W-:Y:S08]  /*0000*/  LDC R1, c[0x0][0x37c] ;  /* 0x0000df00ff017b82 */ /* 0x000ff00000000800 */
[----:B------:R-:W0:Y:S01]  /*0010*/  LDC.64 R2, c[0x0][0x398] ;  /* 0x0000e600ff027b82 */ /* 0x000e220000000a00 */
[----:B------:R-:W0:Y:S02]  /*0020*/  LDCU.64 UR16, c[0x0][0x358] ;  /* 0x00006b00ff1077ac */ /* 0x000e240008000a00 */
[----:B0-----:R-:W2:Y:S01]  /*0030*/  LDG.E R5, desc[UR16][R2.64] ;  /* 0x0000001002057981 */ /* 0x001ea2000c1e1900 */
[----:B------:R-:W0:Y:S01]  /*0040*/  LDCU UR4, c[0x0][0x360] ;  /* 0x00006c00ff0477ac */ /* 0x000e220008000800 */
[----:B------:R-:W0:Y:S01]  /*0050*/  S2R R12, SR_CTAID.X ;  /* 0x00000000000c7919 */ /* 0x000e220000002500 */
[----:B------:R-:W1:Y:S01]  /*0060*/  LDCU UR5, c[0x0][0x364] ;  /* 0x00006c80ff0577ac */ /* 0x000e620008000800 */
[----:B------:R-:W0:Y:S01]  /*0070*/  S2R R7, SR_TID.X ;  /* 0x0000000000077919 */ /* 0x000e220000002100 */
[----:B------:R-:W3:Y:S01]  /*0080*/  LDCU UR6, c[0x0][0x368] ;  /* 0x00006d00ff0677ac */ /* 0x000ee20008000800 */
[----:B------:R-:W1:Y:S01]  /*0090*/  S2R R11, SR_CTAID.Y ;  /* 0x00000000000b7919 */ /* 0x000e620000002600 */
[----:B------:R-:W1:Y:S01]  /*00a0*/  S2R R0, SR_TID.Y ;  /* 0x0000000000007919 */ /* 0x000e620000002200 */
[----:B------:R-:W3:Y:S01]  /*00b0*/  S2R R10, SR_CTAID.Z ;  /* 0x00000000000a7919 */ /* 0x000ee20000002700 */
[----:B------:R-:W3:Y:S01]  /*00c0*/  S2R R9, SR_TID.Z ;  /* 0x0000000000097919 */ /* 0x000ee20000002300 */
[----:B0-----:R-:W-:-:S02]  /*00d0*/  IMAD R12, R12, UR4, R7 ;  /* 0x000000040c0c7c24 */ /* 0x001fc4000f8e0207 */
[----:B-1----:R-:W-:Y:S02]  /*00e0*/  IMAD R11, R11, UR5, R0 ;  /* 0x000000050b0b7c24 */ /* 0x002fe4000f8e0200 */
[----:B---3--:R-:W-:Y:S01]  /*00f0*/  IMAD R10, R10, UR6, R9 ;  /* 0x000000060a0a7c24 */ /* 0x008fe2000f8e0209 */
[----:B--2---:R-:W-:-:S13]  /*0100*/  ISETP.GE.U32.AND P0, PT, R12, R5, PT ;  /* 0x000000050c00720c */ /* 0x004fda0003f06070 */
[----:B------:R-:W-:Y:S05]  /*0110*/  @P0 EXIT ;  /* 0x000000000000094d */ /* 0x000fea0003800000 */
[----:B------:R-:W2:Y:S02]  /*0120*/  LDG.E R0, desc[UR16][R2.64+0x4] ;  /* 0x0000041002007981 */ /* 0x000ea4000c1e1900 */
[----:B--2---:R-:W-:-:S13]  /*0130*/  ISETP.GE.U32.AND P0, PT, R11, R0, PT ;  /* 0x000000000b00720c */ /* 0x004fda0003f06070 */
[----:B------:R-:W-:Y:S05]  /*0140*/  @P0 EXIT ;  /* 0x000000000000094d */ /* 0x000fea0003800000 */
[----:B------:R-:W2:Y:S02]  /*0150*/  LDG.E R3, desc[UR16][R2.64+0x8] ;  /* 0x0000081002037981 */ /* 0x000ea4000c1e1900 */
[----:B--2---:R-:W-:-:S13]  /*0160*/  ISETP.GE.U32.AND P0, PT, R10, R3, PT ;  /* 0x000000030a00720c */ /* 0x004fda0003f06070 */
[----:B------:R-:W-:Y:S05]  /*0170*/  @P0 EXIT ;  /* 0x000000000000094d */ /* 0x000fea0003800000 */
[----:B------:R-:W0:Y:S02]  /*0180*/  LDC.64 R2, c[0x0][0x388] ;  /* 0x0000e200ff027b82 */ /* 0x000e240000000a00 */
[----:B0-----:R-:W2:Y:S01]  /*0190*/  LDG.E R2, desc[UR16][R2.64] ;  /* 0x0000001002027981 */ /* 0x001ea2000c1e1900 */
[----:B------:R-:W-:Y:S01]  /*01a0*/  UMOV UR6, 0x54442d18 ;  /* 0x54442d1800067882 */ /* 0x000fe20000000000 */
[----:B------:R-:W-:Y:S01]  /*01b0*/  UMOV UR7, 0x401921fb ;  /* 0x401921fb00077882 */ /* 0x000fe20000000000 */
[----:B--2---:R-:W0:Y:S02]  /*01c0*/  I2F.F64 R4, R2 ;  /* 0x0000000200047312 */ /* 0x004e240000201c00 */
[----:B0-----:R-:W-:Y:S02]  /*01d0*/  R2UR UR5, R5 ;  /* 0x00000000050572ca */ /* 0x001fe400000e0000 */
[----:B------:R-:W-:Y:S01]  /*01e0*/  R2UR UR4, R4 ;  /* 0x00000000040472ca */ /* 0x000fe200000e0000 */
[----:B------:R-:W-:-:S10]  /*01f0*/  IMAD.MOV.U32 R4, RZ, RZ, 0x1 ;  /* 0x00000001ff047424 */ /* 0x000fd400078e00ff */
[----:B------:R-:W0:Y:S01]  /*0200*/  MUFU.RCP64H R5, UR5 ;  /* 0x0000000500057d08 */ /* 0x000e220008001800 */
[----:B------:R-:W-:Y:S02]  /*0210*/  IMAD.U32 R9, RZ, RZ, UR5 ;  /* 0x00000005ff097e24 */ /* 0x000fe4000f8e00ff */
[----:B------:R-:W-:-:S06]  /*0220*/  IMAD.U32 R8, RZ, RZ, UR4 ;  /* 0x00000004ff087e24 */ /* 0x000fcc000f8e00ff */
[----:B0-----:R-:W-:-:S08]  /*0230*/  DFMA R6, -R8, R4, 1 ;  /* 0x3ff000000806742b */ /* 0x001fd00000000104 */
[----:B------:R-:W-:-:S08]  /*0240*/  DFMA R6, R6, R6, R6 ;  /* 0x000000060606722b */ /* 0x000fd00000000006 */
[----:B------:R-:W-:-:S08]  /*0250*/  DFMA R6, R4, R6, R4 ;  /* 0x000000060406722b */ /* 0x000fd00000000004 */
[----:B------:R-:W-:-:S08]  /*0260*/  DFMA R4, -R8, R6, 1 ;  /* 0x3ff000000804742b */ /* 0x000fd00000000106 */
[----:B------:R-:W-:Y:S01]  /*0270*/  DFMA R4, R6, R4, R6 ;  /* 0x000000040604722b */ /* 0x000fe20000000006 */
[----:B------:R-:W-:Y:S01]  /*0280*/  IMAD.MOV.U32 R6, RZ, RZ, 0x54442d18 ;  /* 0x54442d18ff067424 */ /* 0x000fe200078e00ff */
[----:B------:R-:W-:-:S06]  /*0290*/  MOV R7, 0x401921fb ;  /* 0x401921fb00077802 */ /* 0x000fcc0000000f00 */
[----:B------:R-:W-:-:S08]  /*02a0*/  DMUL R2, R4, UR6 ;  /* 0x0000000604027c28 */ /* 0x000fd00008000000 */
[----:B------:R-:W-:-:S08]  /*02b0*/  DFMA R6, R2, -UR4, R6 ;  /* 0x8000000402067c2b */ /* 0x000fd00008000006 */
[----:B------:R-:W-:-:S10]  /*02c0*/  DFMA R4, R4, R6, R2 ;  /* 0x000000060404722b */ /* 0x000fd40000000002 */
[----:B------:R-:W-:-:S05]  /*02d0*/  FFMA R2, RZ, UR5, R5 ;  /* 0x00000005ff027c23 */ /* 0x000fca0008000005 */
[----:B------:R-:W-:-:S13]  /*02e0*/  FSETP.GT.AND P0, PT, |R2|, 1.469367938527859385e-39, PT ;  /* 0x001000000200780b */ /* 0x000fda0003f04200 */
[----:B------:R-:W-:Y:S05]  /*02f0*/  @P0 BRA `(.L_x_0) ;  /* 0x0000000000100947 */ /* 0x000fea0003800000 */
[----:B------:R-:W-:-:S07]  /*0300*/  MOV R16, 0x320 ;  /* 0x0000032000107802 */ /* 0x000fce0000000f00 */
[----:B------:R-:W-:Y:S05]  /*0310*/  CALL.REL.NOINC `($__internal_0_$__cuda_sm20_div_rn_f64_full) ;  /* 0x0000000800447944 */ /* 0x000fea0003c00000 */
[----:B------:R-:W-:Y:S02]  /*0320*/  IMAD.MOV.U32 R4, RZ, RZ, R6 ;  /* 0x000000ffff047224 */ /* 0x000fe400078e0006 */
[----:B------:R-:W-:-:S07]  /*0330*/  IMAD.MOV.U32 R5, RZ, RZ, R7 ;  /* 0x000000ffff057224 */ /* 0x000fce00078e0007 */
.L_x_0:
[----:B------:R-:W0:Y:S02]  /*0340*/  LDC.64 R16, c[0x0][0x388] ;  /* 0x0000e200ff107b82 */ /* 0x000e240000000a00 */
[----:B0-----:R-:W2:Y:S06]  /*0350*/  LDG.E R16, desc[UR16][R16.64+0x4] ;  /* 0x0000041010107981 */ /* 0x001eac000c1e1900 */
[----:B------:R-:W0:Y:S02]  /*0360*/  LDC.64 R2, c[0x0][0x3a0] ;  /* 0x0000e800ff027b82 */ /* 0x000e240000000a00 */
[----:B0-----:R-:W3:Y:S01]  /*0370*/  LDG.E R7, desc[UR16][R2.64] ;  /* 0x0000001002077981 */ /* 0x001ee2000c1e1900 */
[----:B------:R-:W-:Y:S01]  /*0380*/  UMOV UR8, 0x54442d18 ;  /* 0x54442d1800087882 */ /* 0x000fe20000000000 */
[----:B------:R-:W-:Y:S01]  /*0390*/  UMOV UR9, 0x401921fb ;  /* 0x401921fb00097882 */ /* 0x000fe20000000000 */
[----:B--2---:R-:W0:Y:S02]  /*03a0*/  I2F.F64 R8, R16 ;  /* 0x0000001000087312 */ /* 0x004e240000201c00 */
[----:B0-----:R-:W-:-:S02]  /*03b0*/  R2UR UR5, R9 ;  /* 0x00000000090572ca */ /* 0x001fc400000e0000 */
[----:B------:R-:W-:Y:S01]  /*03c0*/  R2UR UR4, R8 ;  /* 0x00000000080472ca */ /* 0x000fe200000e0000 */
[----:B------:R-:W-:Y:S01]  /*03d0*/  IMAD.MOV.U32 R8, RZ, RZ, 0x1 ;  /* 0x00000001ff087424 */ /* 0x000fe200078e00ff */
[----:B---3--:R-:W-:-:S09]  /*03e0*/  IADD3 R7, PT, PT, R12, R7, RZ ;  /* 0x000000070c077210 */ /* 0x008fd20007ffe0ff */
[----:B------:R-:W0:Y:S01]  /*03f0*/  MUFU.RCP64H R9, UR5 ;  /* 0x0000000500097d08 */ /* 0x000e220008001800 */
[----:B------:R-:W-:Y:S01]  /*0400*/  MOV R19, UR5 ;  /* 0x0000000500137c02 */ /* 0x000fe20008000f00 */
[----:B------:R-:W-:-:S06]  /*0410*/  IMAD.U32 R18, RZ, RZ, UR4 ;  /* 0x00000004ff127e24 */ /* 0x000fcc000f8e00ff */
[----:B0-----:R-:W-:-:S08]  /*0420*/  DFMA R14, -R18, R8, 1 ;  /* 0x3ff00000120e742b */ /* 0x001fd00000000108 */
[----:B------:R-:W-:-:S08]  /*0430*/  DFMA R14, R14, R14, R14 ;  /* 0x0000000e0e0e722b */ /* 0x000fd0000000000e */
[----:B------:R-:W-:-:S08]  /*0440*/  DFMA R14, R8, R14, R8 ;  /* 0x0000000e080e722b */ /* 0x000fd00000000008 */
[----:B------:R-:W-:-:S08]  /*0450*/  DFMA R8, -R18, R14, 1 ;  /* 0x3ff000001208742b */ /* 0x000fd0000000010e */
[----:B------:R-:W-:Y:S01]  /*0460*/  DFMA R8, R14, R8, R14 ;  /* 0x000000080e08722b */ /* 0x000fe2000000000e */
[----:B------:R-:W-:Y:S02]  /*0470*/  IMAD.MOV.U32 R14, RZ, RZ, 0x54442d18 ;  /* 0x54442d18ff0e7424 */ /* 0x000fe400078e00ff */
[----:B------:R-:W-:-:S05]  /*0480*/  IMAD.MOV.U32 R15, RZ, RZ, 0x401921fb ;  /* 0x401921fbff0f7424 */ /* 0x000fca00078e00ff */
[----:B------:R-:W-:-:S08]  /*0490*/  DMUL R2, R8, UR8 ;  /* 0x0000000808027c28 */ /* 0x000fd00008000000 */
[----:B------:R-:W-:-:S08]  /*04a0*/  DFMA R14, R2, -UR4, R14 ;  /* 0x80000004020e7c2b */ /* 0x000fd0000800000e */
[----:B------:R-:W-:Y:S01]  /*04b0*/  DFMA R2, R8, R14, R2 ;  /* 0x0000000e0802722b */ /* 0x000fe20000000002 */
[----:B------:R0:W1:Y:S09]  /*04c0*/  I2F.F64.U32 R8, R7 ;  /* 0x0000000700087312 */ /* 0x0000720000201800 */
[----:B------:R-:W-:-:S05]  /*04d0*/  FFMA R6, RZ, UR5, R3 ;  /* 0x00000005ff067c23 */ /* 0x000fca0008000003 */
[----:B------:R-:W-:-:S13]  /*04e0*/  FSETP.GT.AND P0, PT, |R6|, 1.469367938527859385e-39, PT ;  /* 0x001000000600780b */ /* 0x000fda0003f04200 */
[----:B01----:R-:W-:Y:S05]  /*04f0*/  @P0 BRA `(.L_x_1) ;  /* 0x0000000000100947 */ /* 0x003fea0003800000 */
[----:B------:R-:W-:-:S07]  /*0500*/  MOV R16, 0x520 ;  /* 0x0000052000107802 */ /* 0x000fce0000000f00 */
[----:B------:R-:W-:Y:S05]  /*0510*/  CALL.REL.NOINC `($__internal_0_$__cuda_sm20_div_rn_f64_full) ;  /* 0x0000000400c47944 */ /* 0x000fea0003c00000 */
[----:B------:R-:W-:Y:S02]  /*0520*/  IMAD.MOV.U32 R2, RZ, RZ, R6 ;  /* 0x000000ffff027224 */ /* 0x000fe400078e0006 */
[----:B------:R-:W-:-:S07]  /*0530*/  IMAD.MOV.U32 R3, RZ, RZ, R7 ;  /* 0x000000ffff037224 */ /* 0x000fce00078e0007 */
.L_x_1:
[----:B------:R-:W0:Y:S02]  /*0540*/  LDC.64 R18, c[0x0][0x388] ;  /* 0x0000e200ff127b82 */ /* 0x000e240000000a00 */
[----:B0-----:R0:W2:Y:S06]  /*0550*/  LDG.E R18, desc[UR16][R18.64+0x8] ;  /* 0x0000081012127981 */ /* 0x0010ac000c1e1900 */
[----:B------:R-:W1:Y:S02]  /*0560*/  LDC.64 R14, c[0x0][0x3a0] ;  /* 0x0000e800ff0e7b82 */ /* 0x000e640000000a00 */
[----:B-1----:R-:W3:Y:S01]  /*0570*/  LDG.E R14, desc[UR16][R14.64+0x4] ;  /* 0x000004100e0e7981 */ /* 0x002ee2000c1e1900 */
[----:B------:R-:W-:Y:S01]  /*0580*/  UMOV UR8, 0x54442d18 ;  /* 0x54442d1800087882 */ /* 0x000fe20000000000 */
[----:B------:R-:W-:Y:S01]  /*0590*/  UMOV UR9, 0x401921fb ;  /* 0x401921fb00097882 */ /* 0x000fe20000000000 */
[----:B0-----:R-:W-:Y:S01]  /*05a0*/  IMAD.MOV.U32 R19, RZ, RZ, 0x401921fb ;  /* 0x401921fbff137424 */ /* 0x001fe200078e00ff */
[----:B--2---:R0:W1:Y:S02]  /*05b0*/  I2F.F64 R6, R18 ;  /* 0x0000001200067312 */ /* 0x0040640000201c00 */
[----:B0-----:R-:W-:-:S02]  /*05c0*/  MOV R18, 0x54442d18 ;  /* 0x54442d1800127802 */ /* 0x001fc40000000f00 */
[----:B-1----:R-:W-:Y:S02]  /*05d0*/  R2UR UR5, R7 ;  /* 0x00000000070572ca */ /* 0x002fe400000e0000 */
[----:B------:R-:W-:Y:S01]  /*05e0*/  R2UR UR4, R6 ;  /* 0x00000000060472ca */ /* 0x000fe200000e0000 */
[----:B------:R-:W-:Y:S02]  /*05f0*/  IMAD.MOV.U32 R6, RZ, RZ, 0x1 ;  /* 0x00000001ff067424 */ /* 0x000fe400078e00ff */
[----:B---3--:R-:W-:-:S08]  /*0600*/  IMAD.IADD R14, R11, 0x1, R14 ;  /* 0x000000010b0e7824 */ /* 0x008fd000078e020e */
[----:B------:R-:W0:Y:S01]  /*0610*/  MUFU.RCP64H R7, UR5 ;  /* 0x0000000500077d08 */ /* 0x000e220008001800 */
[----:B------:R-:W-:Y:S01]  /*0620*/  MOV R17, UR5 ;  /* 0x0000000500117c02 */ /* 0x000fe20008000f00 */
[----:B------:R-:W-:-:S06]  /*0630*/  IMAD.U32 R16, RZ, RZ, UR4 ;  /* 0x00000004ff107e24 */ /* 0x000fcc000f8e00ff */
[----:B------:R-:W1:Y:S01]  /*0640*/  I2F.F64.U32 R14, R14 ;  /* 0x0000000e000e7312 */ /* 0x000e620000201800 */
[----:B0-----:R-:W-:-:S08]  /*0650*/  DFMA R16, R6, -R16, 1 ;  /* 0x3ff000000610742b */ /* 0x001fd00000000810 */
[----:B------:R-:W-:-:S08]  /*0660*/  DFMA R16, R16, R16, R16 ;  /* 0x000000101010722b */ /* 0x000fd00000000010 */
[----:B------:R-:W-:Y:S01]  /*0670*/  DFMA R16, R6, R16, R6 ;  /* 0x000000100610722b */ /* 0x000fe20000000006 */
[----:B------:R-:W-:Y:S02]  /*0680*/  IMAD.U32 R6, RZ, RZ, UR4 ;  /* 0x00000004ff067e24 */ /* 0x000fe4000f8e00ff */
[----:B------:R-:W-:-:S06]  /*0690*/  IMAD.U32 R7, RZ, RZ, UR5 ;  /* 0x00000005ff077e24 */ /* 0x000fcc000f8e00ff */
[----:B------:R-:W-:-:S08]  /*06a0*/  DFMA R6, R16, -R6, 1 ;  /* 0x3ff000001006742b */ /* 0x000fd00000000806 */
[----:B------:R-:W-:-:S08]  /*06b0*/  DFMA R6, R16, R6, R16 ;  /* 0x000000061006722b */ /* 0x000fd00000000010 */
[----:B------:R-:W-:-:S08]  /*06c0*/  DMUL R16, R6, UR8 ;  /* 0x0000000806107c28 */ /* 0x000fd00008000000 */
[----:B------:R-:W-:-:S08]  /*06d0*/  DFMA R18, R16, -UR4, R18 ;  /* 0x8000000410127c2b */ /* 0x000fd00008000012 */
[----:B------:R-:W-:-:S10]  /*06e0*/  DFMA R6, R6, R18, R16 ;  /* 0x000000120606722b */ /* 0x000fd40000000010 */
[----:B------:R-:W-:-:S05]  /*06f0*/  FFMA R13, RZ, UR5, R7 ;  /* 0x00000005ff0d7c23 */ /* 0x000fca0008000007 */
[----:B------:R-:W-:-:S13]  /*0700*/  FSETP.GT.AND P0, PT, |R13|, 1.469367938527859385e-39, PT ;  /* 0x001000000d00780b */ /* 0x000fda0003f04200 */
[----:B-1----:R-:W-:Y:S05]  /*0710*/  @P0 BRA `(.L_x_2) ;  /* 0x0000000000080947 */ /* 0x002fea0003800000 */
[----:B------:R-:W-:-:S07]  /*0720*/  MOV R16, 0x740 ;  /* 0x0000074000107802 */ /* 0x000fce0000000f00 */
[----:B------:R-:W-:Y:S05]  /*0730*/  CALL.REL.NOINC `($__internal_0_$__cuda_sm20_div_rn_f64_full) ;  /* 0x00000004003c7944 */ /* 0x000fea0003c00000 */
.L_x_2:
[----:B------:R-:W-:Y:S01]  /*0740*/  UMOV UR4, 0x54442d18 ;  /* 0x54442d1800047882 */ /* 0x000fe20000000000 */
[----:B------:R-:W-:Y:S01]  /*0750*/  UMOV UR5, 0x400921fb ;  /* 0x400921fb00057882 */ /* 0x000fe20000000000 */
[----:B------:R-:W0:Y:S01]  /*0760*/  I2F.F64.U32 R16, R10 ;  /* 0x0000000a00107312 */ /* 0x000e220000201800 */
[----:B------:R-:W-:Y:S01]  /*0770*/  DFMA R14, R14, R2, -UR4 ;  /* 0x800000040e0e7e2b */ /* 0x000fe20008000002 */
[----:B------:R-:W-:Y:S01]  /*0780*/  IMAD R13, R12, R0, R11 ;  /* 0x000000000c0d7224 */ /* 0x000fe200078e020b */
[----:B------:R-:W-:Y:S01]  /*0790*/  DFMA R8, R8, R4, -UR4 ;  /* 0x8000000408087e2b */ /* 0x000fe20008000004 */
[----:B------:R-:W-:Y:S01]  /*07a0*/  BSSY.RECONVERGENT B0, `(.L_x_3) ;  /* 0x0000042000007945 */ /* 0x000fe20003800200 */
[----:B------:R-:W-:Y:S01]  /*07b0*/  IMAD.MOV.U32 R4, RZ, RZ, 0x652b82fe ;  /* 0x652b82feff047424 */ /* 0x000fe200078e00ff */
[----:B------:R-:W-:-:S03]  /*07c0*/  MOV R5, 0x3ff71547 ;  /* 0x3ff7154700057802 */ /* 0x000fc60000000f00 */
[----:B------:R-:W-:Y:S02]  /*07d0*/  DMUL R14, R14, R14 ;  /* 0x0000000e0e0e7228 */ /* 0x000fe40000000000 */
[----:B0-----:R-:W-:Y:S01]  /*07e0*/  DFMA R16, R16, R6, -UR4 ;  /* 0x8000000410107e2b */ /* 0x001fe20008000006 */
[----:B------:R-:W-:-:S05]  /*07f0*/  UMOV UR4, 0xfefa39ef ;  /* 0xfefa39ef00047882 */ /* 0x000fca0000000000 */
[----:B------:R-:W-:Y:S01]  /*0800*/  DFMA R14, R8, R8, R14 ;  /* 0x00000008080e722b */ /* 0x000fe2000000000e */
[----:B------:R-:W-:-:S07]  /*0810*/  UMOV UR5, 0x3fe62e42 ;  /* 0x3fe62e4200057882 */ /* 0x000fce0000000000 */
[----:B------:R-:W-:-:S08]  /*0820*/  DFMA R2, R16, R16, R14 ;  /* 0x000000101002722b */ /* 0x000fd0000000000e */
[----:B------:R-:W-:-:S08]  /*0830*/  DMUL R2, R2, -4 ;  /* 0xc010000002027828 */ /* 0x000fd00000000000 */
[----:B------:R-:W-:Y:S02]  /*0840*/  DFMA R4, R2, R4, 6.75539944105574400000e+15 ;  /* 0x433800000204742b */ /* 0x000fe40000000004 */
[----:B------:R-:W-:-:S06]  /*0850*/  FSETP.GEU.AND P0, PT, |R3|, 4.1917929649353027344, PT ;  /* 0x4086232b0300780b */ /* 0x000fcc0003f0e200 */
[----:B------:R-:W-:-:S08]  /*0860*/  DADD R6, R4, -6.75539944105574400000e+15 ;  /* 0xc338000004067429 */ /* 0x000fd00000000000 */
[----:B------:R-:W-:Y:S01]  /*0870*/  DFMA R8, R6, -UR4, R2 ;  /* 0x8000000406087c2b */ /* 0x000fe20008000002 */
[----:B------:R-:W-:Y:S01]  /*0880*/  UMOV UR4, 0x3b39803f ;  /* 0x3b39803f00047882 */ /* 0x000fe20000000000 */
[----:B------:R-:W-:-:S06]  /*0890*/  UMOV UR5, 0x3c7abc9e ;  /* 0x3c7abc9e00057882 */ /* 0x000fcc0000000000 */
[----:B------:R-:W-:Y:S01]  /*08a0*/  DFMA R6, R6, -UR4, R8 ;  /* 0x8000000406067c2b */ /* 0x000fe20008000008 */
[----:B------:R-:W-:Y:S01]  /*08b0*/  UMOV UR4, 0x69ce2bdf ;  /* 0x69ce2bdf00047882 */ /* 0x000fe20000000000 */
[----:B------:R-:W-:Y:S01]  /*08c0*/  IMAD.MOV.U32 R8, RZ, RZ, -0x35dec16 ;  /* 0xfca213eaff087424 */ /* 0x000fe200078e00ff */
[----:B------:R-:W-:Y:S01]  /*08d0*/  UMOV UR5, 0x3e5ade15 ;  /* 0x3e5ade1500057882 */ /* 0x000fe20000000000 */
[----:B------:R-:W-:-:S06]  /*08e0*/  IMAD.MOV.U32 R9, RZ, RZ, 0x3e928af3 ;  /* 0x3e928af3ff097424 */ /* 0x000fcc00078e00ff */
[----:B------:R-:W-:Y:S01]  /*08f0*/  DFMA R8, R6, UR4, R8 ;  /* 0x0000000406087c2b */ /* 0x000fe20008000008 */
[----:B------:R-:W-:Y:S01]  /*0900*/  UMOV UR4, 0x62401315 ;  /* 0x6240131500047882 */ /* 0x000fe20000000000 */
[----:B------:R-:W-:-:S06]  /*0910*/  UMOV UR5, 0x3ec71dee ;  /* 0x3ec71dee00057882 */ /* 0x000fcc0000000000 */
[----:B------:R-:W-:Y:S01]  /*0920*/  DFMA R8, R6, R8, UR4 ;  /* 0x0000000406087e2b */ /* 0x000fe20008000008 */
        /* <DEDUP_REMOVED lines=20> */
[C---:B------:R-:W-:Y:S01]  /*0a70*/  DFMA R8, R6.reuse, R8, UR4 ;  /* 0x0000000406087e2b */ /* 0x040fe20008000008 */
[----:B------:R-:W0:Y:S07]  /*0a80*/  LDCU UR4, c[0x0][0x390] ;  /* 0x00007200ff0477ac */ /* 0x000e2e0008000800 */
[C---:B------:R-:W-:Y:S02]  /*0a90*/  DFMA R14, R6.reuse, R8, 1 ;  /* 0x3ff00000060e742b */ /* 0x040fe40000000008 */
[----:B------:R-:W1:Y:S06]  /*0aa0*/  LDC.64 R8, c[0x0][0x380] ;  /* 0x0000e000ff087b82 */ /* 0x000e6c0000000a00 */
[----:B------:R-:W-:Y:S01]  /*0ab0*/  DFMA R6, R6, R14, 1 ;  /* 0x3ff000000606742b */ /* 0x000fe2000000000e */
[----:B0-----:R-:W-:-:S09]  /*0ac0*/  IMAD R13, R13, UR4, R10 ;  /* 0x000000040d0d7c24 */ /* 0x001fd2000f8e020a */
[----:B------:R-:W-:Y:S01]  /*0ad0*/  IMAD R11, R4, 0x100000, R7 ;  /* 0x00100000040b7824 */ /* 0x000fe200078e0207 */
[----:B------:R-:W-:Y:S01]  /*0ae0*/  MOV R10, R6 ;  /* 0x00000006000a7202 */ /* 0x000fe20000000f00 */
[----:B------:R-:W-:Y:S06]  /*0af0*/  @!P0 BRA `(.L_x_4) ;  /* 0x0000000000308947 */ /* 0x000fec0003800000 */
[----:B------:R-:W-:Y:S01]  /*0b00*/  FSETP.GEU.AND P1, PT, |R3|, 4.2275390625, PT ;  /* 0x408748000300780b */ /* 0x000fe20003f2e200 */
[C---:B------:R-:W-:Y:S02]  /*0b10*/  DADD R10, R2.reuse, +INF ;  /* 0x7ff00000020a7429 */ /* 0x040fe40000000000 */
[----:B------:R-:W-:-:S08]  /*0b20*/  DSETP.GEU.AND P0, PT, R2, RZ, PT ;  /* 0x000000ff0200722a */ /* 0x000fd00003f0e000 */
[----:B------:R-:W-:Y:S02]  /*0b30*/  FSEL R10, R10, RZ, P0 ;  /* 0x000000ff0a0a7208 */ /* 0x000fe40000000000 */
[----:B------:R-:W-:Y:S02]  /*0b40*/  @!P1 LEA.HI R0, R4, R4, RZ, 0x1 ;  /* 0x0000000404009211 */ /* 0x000fe400078f08ff */
[----:B------:R-:W-:Y:S02]  /*0b50*/  FSEL R11, R11, RZ, P0 ;  /* 0x000000ff0b0b7208 */ /* 0x000fe40000000000 */
[----:B------:R-:W-:-:S05]  /*0b60*/  @!P1 SHF.R.S32.HI R3, RZ, 0x1, R0 ;  /* 0x00000001ff039819 */ /* 0x000fca0000011400 */
[----:B------:R-:W-:Y:S02]  /*0b70*/  @!P1 IMAD.IADD R2, R4, 0x1, -R3 ;  /* 0x0000000104029824 */ /* 0x000fe400078e0a03 */
[----:B------:R-:W-:-:S03]  /*0b80*/  @!P1 IMAD R7, R3, 0x100000, R7 ;  /* 0x0010000003079824 */ /* 0x000fc600078e0207 */
[----:B------:R-:W-:Y:S01]  /*0b90*/  @!P1 LEA R3, R2, 0x3ff00000, 0x14 ;  /* 0x3ff0000002039811 */ /* 0x000fe200078ea0ff */
[----:B------:R-:W-:-:S06]  /*0ba0*/  @!P1 IMAD.MOV.U32 R2, RZ, RZ, RZ ;  /* 0x000000ffff029224 */ /* 0x000fcc00078e00ff */
[----:B------:R-:W-:-:S11]  /*0bb0*/  @!P1 DMUL R10, R6, R2 ;  /* 0x00000002060a9228 */ /* 0x000fd60000000000 */
.L_x_4:
[----:B------:R-:W-:Y:S05]  /*0bc0*/  BSYNC.RECONVERGENT B0 ;  /* 0x0000000000007941 */ /* 0x000fea0003800200 */
.L_x_3:
[----:B------:R-:W-:Y:S01]  /*0bd0*/  DSETP.NAN.AND P0, PT, R10, R10, PT ;  /* 0x0000000a0a00722a */ /* 0x000fe20003f08000 */
[----:B-1----:R-:W-:-:S05]  /*0be0*/  IMAD.WIDE.U32 R8, R13, 0x8, R8 ;  /* 0x000000080d087825 */ /* 0x002fca00078e0008 */
[----:B------:R-:W-:Y:S02]  /*0bf0*/  FSEL R2, R10, RZ, !P0 ;  /* 0x000000ff0a027208 */ /* 0x000fe40004000000 */
[----:B------:R-:W-:-:S05]  /*0c00*/  FSEL R3, R11, RZ, !P0 ;  /* 0x000000ff0b037208 */ /* 0x000fca0004000000 */
[----:B------:R-:W-:Y:S01]  /*0c10*/  STG.E.64 desc[UR16][R8.64], R2 ;  /* 0x0000000208007986 */ /* 0x000fe2000c101b10 */
[----:B------:R-:W-:Y:S05]  /*0c20*/  EXIT ;  /* 0x000000000000794d */ /* 0x000fea0003800000 */
        .weak           $__internal_0_$__cuda_sm20_div_rn_f64_full
        .type           $__internal_0_$__cuda_sm20_div_rn_f64_full,@function
        .size           $__internal_0_$__cuda_sm20_div_rn_f64_full,(.L_x_11 - $__internal_0_$__cuda_sm20_div_rn_f64_full)
$__internal_0_$__cuda_sm20_div_rn_f64_full:
[----:B------:R-:W-:Y:S01]  /*0c30*/  MOV R6, UR5 ;  /* 0x0000000500067c02 */ /* 0x000fe20008000f00 */
[----:B------:R-:W-:Y:S01]  /*0c40*/  UMOV UR10, UR4 ;  /* 0x00000004000a7c82 */ /* 0x000fe20008000000 */
[----:B------:R-:W-:Y:S01]  /*0c50*/  UMOV UR11, UR5 ;  /* 0x00000005000b7c82 */ /* 0x000fe20008000000 */
[----:B------:R-:W-:Y:S01]  /*0c60*/  ULOP3.LUT UR8, UR5, 0x800fffff, URZ, 0xc0, !UPT ;  /* 0x800fffff05087892 */ /* 0x000fe2000f8ec0ff */
[----:B------:R-:W-:Y:S01]  /*0c70*/  FSETP.GEU.AND P0, PT, |R6|, 1.469367938527859385e-39, PT ;  /* 0x001000000600780b */ /* 0x000fe20003f0e200 */
[----:B------:R-:W-:Y:S01]  /*0c80*/  IMAD.U32 R6, RZ, RZ, UR10 ;  /* 0x0000000aff067e24 */ /* 0x000fe2000f8e00ff */
[----:B------:R-:W-:Y:S01]  /*0c90*/  ULOP3.LUT UR12, UR5, 0x7ff00000, URZ, 0xc0, !UPT ;  /* 0x7ff00000050c7892 */ /* 0x000fe2000f8ec0ff */
[----:B------:R-:W-:Y:S01]  /*0ca0*/  IMAD.U32 R7, RZ, RZ, UR11 ;  /* 0x0000000bff077e24 */ /* 0x000fe2000f8e00ff */
[----:B------:R-:W-:Y:S01]  /*0cb0*/  ULOP3.LUT UR9, UR8, 0x3ff00000, URZ, 0xfc, !UPT ;  /* 0x3ff0000008097892 */ /* 0x000fe2000f8efcff */
[----:B------:R-:W-:Y:S01]  /*0cc0*/  IMAD.MOV.U32 R18, RZ, RZ, 0x1 ;  /* 0x00000001ff127424 */ /* 0x000fe200078e00ff */
[----:B------:R-:W-:Y:S01]  /*0cd0*/  UMOV UR14, 0x1ca00000 ;  /* 0x1ca00000000e7882 */ /* 0x000fe20000000000 */
[----:B------:R-:W-:Y:S01]  /*0ce0*/  UMOV UR8, UR4 ;  /* 0x0000000400087c82 */ /* 0x000fe20008000000 */
[----:B------:R-:W-:-:S04]  /*0cf0*/  ULOP3.LUT UR4, UR7, 0x7ff00000, URZ, 0xc0, !UPT ;  /* 0x7ff0000007047892 */ /* 0x000fc8000f8ec0ff */
[----:B------:R-:W-:Y:S01]  /*0d00*/  UISETP.GE.U32.AND UP1, UPT, UR4, UR12, UPT ;  /* 0x0000000c0400728c */ /* 0x000fe2000bf26070 */
[----:B------:R-:W-:Y:S01]  /*0d10*/  VOTEU.ANY UP0, P0 ;  /* 0x0000000000ff7886 */ /* 0x000fe20000000100 */
[----:B------:R-:W-:Y:S02]  /*0d20*/  PLOP3.LUT P0, PT, PT, PT, UP0, 0x80, 0x8 ;  /* 0x000000000008781c */ /* 0x000fe40003f0f008 */
[----:B------:R-:W-:Y:S01]  /*0d30*/  USEL UR5, UR14, 0x63400000, !UP1 ;  /* 0x634000000e057887 */ /* 0x000fe2000c800000 */
[----:B------:R-:W-:-:S03]  /*0d40*/  UMOV UR13, UR4 ;  /* 0x00000004000d7c82 */ /* 0x000fc60008000000 */
[----:B------:R-:W-:-:S07]  /*0d50*/  ULOP3.LUT UR5, UR5, 0x800fffff, UR7, 0xf8, !UPT ;  /* 0x800fffff05057892 */ /* 0x000fce000f8ef807 */
[----:B------:R-:W-:-:S10]  /*0d60*/  @!P0 DMUL R6, R6, 8.98846567431157953865e+307 ;  /* 0x7fe0000006068828 */ /* 0x000fd40000000000 */
[----:B------:R-:W-:Y:S02]  /*0d70*/  @!P0 R2UR UR19, R7 ;  /* 0x00000000071382ca */ /* 0x000fe400000e0000 */
[----:B------:R-:W-:-:S11]  /*0d80*/  @!P0 R2UR UR18, R6 ;  /* 0x00000000061282ca */ /* 0x000fd600000e0000 */
[----:B------:R-:W-:Y:S02]  /*0d90*/  @!UP0 UMOV UR9, UR19 ;  /* 0x0000001300098c82 */ /* 0x000fe40008000000 */
[----:B------:R-:W0:Y:S01]  /*0da0*/  MUFU.RCP64H R19, UR9 ;  /* 0x0000000900137d08 */ /* 0x000e220008001800 */
[----:B------:R-:W-:Y:S01]  /*0db0*/  @!UP0 UMOV UR8, UR18 ;  /* 0x0000001200088c82 */ /* 0x000fe20008000000 */
[----:B------:R-:W-:Y:S01]  /*0dc0*/  MOV R7, UR9 ;  /* 0x0000000900077c02 */ /* 0x000fe20008000f00 */
[----:B------:R-:W-:Y:S02]  /*0dd0*/  IMAD.U32 R6, RZ, RZ, UR8 ;  /* 0x00000008ff067e24 */ /* 0x000fe4000f8e00ff */
[----:B------:R-:W-:Y:S02]  /*0de0*/  IMAD.U32 R20, RZ, RZ, UR8 ;  /* 0x00000008ff147e24 */ /* 0x000fe4000f8e00ff */
[----:B------:R-:W-:Y:S02]  /*0df0*/  IMAD.U32 R21, RZ, RZ, UR9 ;  /* 0x00000009ff157e24 */ /* 0x000fe4000f8e00ff */
[----:B0-----:R-:W-:-:S08]  /*0e00*/  DFMA R6, R18, -R6, 1 ;  /* 0x3ff000001206742b */ /* 0x001fd00000000806 */
[----:B------:R-:W-:-:S08]  /*0e10*/  DFMA R6, R6, R6, R6 ;  /* 0x000000060606722b */ /* 0x000fd00000000006 */
[----:B------:R-:W-:Y:S01]  /*0e20*/  DFMA R18, R18, R6, R18 ;  /* 0x000000061212722b */ /* 0x000fe20000000012 */
[----:B------:R-:W-:Y:S01]  /*0e30*/  MOV R6, UR7 ;  /* 0x0000000700067c02 */ /* 0x000fe20008000f00 */
[----:B------:R-:W-:Y:S02]  /*0e40*/  IMAD.U32 R7, RZ, RZ, UR7 ;  /* 0x00000007ff077e24 */ /* 0x000fe4000f8e00ff */
[----:B------:R-:W-:Y:S01]  /*0e50*/  IMAD.U32 R7, RZ, RZ, UR5 ;  /* 0x00000005ff077e24 */ /* 0x000fe2000f8e00ff */
[----:B------:R-:W-:Y:S01]  /*0e60*/  FSETP.GEU.AND P0, PT, |R6|, 1.469367938527859385e-39, PT ;  /* 0x001000000600780b */ /* 0x000fe20003f0e200 */
[----:B------:R-:W-:Y:S02]  /*0e70*/  IMAD.U32 R6, RZ, RZ, UR6 ;  /* 0x00000006ff067e24 */ /* 0x000fe4000f8e00ff */
[----:B------:R-:W-:-:S08]  /*0e80*/  DFMA R20, R18, -R20, 1 ;  /* 0x3ff000001214742b */ /* 0x000fd00000000814 */
[----:B------:R-:W-:Y:S02]  /*0e90*/  DFMA R18, R18, R20, R18 ;  /* 0x000000141212722b */ /* 0x000fe40000000012 */
[----:B------:R-:W-:Y:S09]  /*0ea0*/  @P0 BRA `(.L_x_5) ;  /* 0x0000000000340947 */ /* 0x000ff20003800000 */
[----:B------:R-:W-:Y:S01]  /*0eb0*/  ULOP3.LUT UR5, UR11, 0x7ff00000, URZ, 0xc0, !UPT ;  /* 0x7ff000000b057892 */ /* 0x000fe2000f8ec0ff */
[----:B------:R-:W-:-:S03]  /*0ec0*/  IMAD.MOV.U32 R20, RZ, RZ, RZ ;  /* 0x000000ffff147224 */ /* 0x000fc600078e00ff */
[----:B------:R-:W-:-:S04]  /*0ed0*/  UISETP.GE.U32.AND UP1, UPT, UR4, UR5, UPT ;  /* 0x000000050400728c */ /* 0x000fc8000bf26070 */
[----:B------:R-:W-:-:S04]  /*0ee0*/  USEL UR5, UR14, 0x63400000, !UP1 ;  /* 0x634000000e057887 */ /* 0x000fc8000c800000 */
[----:B------:R-:W-:-:S04]  /*0ef0*/  ULOP3.LUT UR5, UR5, 0x80000000, UR7, 0xf8, !UPT ;  /* 0x8000000005057892 */ /* 0x000fc8000f8ef807 */
[----:B------:R-:W-:-:S06]  /*0f00*/  ULOP3.LUT UR5, UR5, 0x100000, URZ, 0xfc, !UPT ;  /* 0x0010000005057892 */ /* 0x000fcc000f8efcff */
[----:B------:R-:W-:-:S06]  /*0f10*/  MOV R21, UR5 ;  /* 0x0000000500157c02 */ /* 0x000fcc0008000f00 */
[----:B------:R-:W-:-:S10]  /*0f20*/  DFMA R6, R6, 2, -R20 ;  /* 0x400000000606782b */ /* 0x000fd40000000814 */
[----:B------:R-:W-:Y:S02]  /*0f30*/  R2UR UR20, R6 ;  /* 0x00000000061472ca */ /* 0x000fe400000e0000 */
[----:B------:R-:W-:-:S11]  /*0f40*/  R2UR UR21, R7 ;  /* 0x00000000071572ca */ /* 0x000fd600000e0000 */
[----:B------:R-:W-:Y:S02]  /*0f50*/  IMAD.U32 R6, RZ, RZ, UR20 ;  /* 0x00000014ff067e24 */ /* 0x000fe4000f8e00ff */
[----:B------:R-:W-:Y:S01]  /*0f60*/  IMAD.U32 R7, RZ, RZ, UR21 ;  /* 0x00000015ff077e24 */ /* 0x000fe2000f8e00ff */
[----:B------:R-:W-:-:S12]  /*0f70*/  ULOP3.LUT UR13, UR21, 0x7ff00000, URZ, 0xc0, !UPT ;  /* 0x7ff00000150d7892 */ /* 0x000fd8000f8ec0ff */
.L_x_5:
[----:B------:R-:W-:Y:S01]  /*0f80*/  @!UP0 ULOP3.LUT UR12, UR19, 0x7ff00000, URZ, 0xc0, !UPT ;  /* 0x7ff00000130c8892 */ /* 0x000fe2000f8ec0ff */
[----:B------:R-:W-:Y:S01]  /*0f90*/  DMUL R20, R18, R6 ;  /* 0x0000000612147228 */ /* 0x000fe20000000000 */
[----:B------:R-:W-:Y:S02]  /*0fa0*/  UIADD3 UR5, UPT, UPT, UR13, -0x1, URZ ;  /* 0xffffffff0d057890 */ /* 0x000fe4000fffe0ff */
[----:B------:R-:W-:Y:S02]  /*0fb0*/  UIADD3 UR15, UPT, UPT, UR12, -0x1, URZ ;  /* 0xffffffff0c0f7890 */ /* 0x000fe4000fffe0ff */
[----:B------:R-:W-:-:S03]  /*0fc0*/  UISETP.GT.U32.AND UP0, UPT, UR5, 0x7feffffe, UPT ;  /* 0x7feffffe0500788c */ /* 0x000fc6000bf04070 */
[----:B------:R-:W-:Y:S01]  /*0fd0*/  DFMA R22, R20, -UR8, R6 ;  /* 0x8000000814167c2b */ /* 0x000fe20008000006 */
[----:B------:R-:W-:-:S07]  /*0fe0*/  UISETP.GT.U32.OR UP0, UPT, UR15, 0x7feffffe, UP0 ;  /* 0x7feffffe0f00788c */ /* 0x000fce0008704470 */
[----:B------:R-:W-:Y:S02]  /*0ff0*/  DFMA R18, R18, R22, R20 ;  /* 0x000000161212722b */ /* 0x000fe40000000014 */
[----:B------:R-:W-:Y:S09]  /*1000*/  BRA.U UP0, `(.L_x_6) ;  /* 0x0000000100907547 */ /* 0x000ff2000b800000 */
[----:B------:R-:W-:Y:S01]  /*1010*/  ULOP3.LUT UR5, UR11, 0x7ff00000, URZ, 0xc0, !UPT ;  /* 0x7ff000000b057892 */ /* 0x000fe2000f8ec0ff */
[----:B------:R-:W-:-:S03]  /*1020*/  MOV R13, UR4 ;  /* 0x00000004000d7c02 */ /* 0x000fc60008000f00 */
[----:B------:R-:W-:Y:S02]  /*1030*/  UISETP.GE.U32.AND UP0, UPT, UR4, UR5, UPT ;  /* 0x000000050400728c */ /* 0x000fe4000bf06070 */
[----:B------:R-:W-:Y:S02]  /*1040*/  IMAD.U32 R20, RZ, RZ, UR5 ;  /* 0x00000005ff147e24 */ /* 0x000fe4000f8e00ff */
[----:B------:R-:W-:-:S03]  /*1050*/  USEL UR14, UR14, 0x63400000, !UP0 ;  /* 0x634000000e0e7887 */ /* 0x000fc6000c000000 */
[----:B------:R-:W-:Y:S02]  /*1060*/  VIADDMNMX R13, R13, -R20, 0xb9600000, !PT ;  /* 0xb96000000d0d7446 */ /* 0x000fe40007800914 */
[----:B------:R-:W-:Y:S02]  /*1070*/  MOV R20, RZ ;  /* 0x000000ff00147202 */ /* 0x000fe40000000f00 */
[----:B------:R-:W-:-:S05]  /*1080*/  VIMNMX R13, PT, PT, R13, 0x46a00000, PT ;  /* 0x46a000000d0d7848 */ /* 0x000fca0003fe0100 */
[----:B------:R-:W-:-:S04]  /*1090*/  VIADD R13, R13, -UR14 ;  /* 0x8000000e0d0d7c36 */ /* 0x000fc80008000000 */
[----:B------:R-:W-:-:S06]  /*10a0*/  VIADD R21, R13, 0x7fe00000 ;  /* 0x7fe000000d157836 */ /* 0x000fcc0000000000 */
[----:B------:R-:W-:-:S10]  /*10b0*/  DMUL R22, R18, R20 ;  /* 0x0000001412167228 */ /* 0x000fd40000000000 */
[----:B------:R-:W-:Y:S02]  /*10c0*/  R2UR UR5, R23 ;  /* 0x00000000170572ca */ /* 0x000fe400000e0000 */
[----:B------:R-:W-:-:S11]  /*10d0*/  R2UR UR4, R22 ;  /* 0x00000000160472ca */ /* 0x000fd600000e0000 */
[----:B------:R-:W-:-:S05]  /*10e0*/  IMAD.U32 R17, RZ, RZ, UR5 ;  /* 0x00000005ff117e24 */ /* 0x000fca000f8e00ff */
[----:B------:R-:W-:-:S13]  /*10f0*/  FSETP.GTU.AND P0, PT, |R17|, 1.469367938527859385e-39, PT ;  /* 0x001000001100780b */ /* 0x000fda0003f0c200 */
[----:B------:R-:W-:Y:S05]  /*1100*/  @P0 BRA `(.L_x_7) ;  /* 0x0000000000b40947 */ /* 0x000fea0003800000 */
[----:B------:R-:W-:Y:S01]  /*1110*/  DFMA R6, R18, -UR8, R6 ;  /* 0x8000000812067c2b */ /* 0x000fe20008000006 */
[----:B------:R-:W-:-:S09]  /*1120*/  IMAD.MOV.U32 R20, RZ, RZ, RZ ;  /* 0x000000ffff147224 */ /* 0x000fd200078e00ff */
[----:B------:R-:W-:Y:S02]  /*1130*/  R2UR UR9, R7 ;  /* 0x00000000070972ca */ /* 0x000fe400000e0000 */
[----:B------:R-:W-:-:S11]  /*1140*/  R2UR UR8, R6 ;  /* 0x00000000060872ca */ /* 0x000fd600000e0000 */
[----:B------:R-:W-:Y:S01]  /*1150*/  FSETP.NEU.AND P0, PT, RZ, UR9, PT ;  /* 0x00000009ff007c0b */ /* 0x000fe2000bf0d000 */
[----:B------:R-:W-:-:S06]  /*1160*/  ULOP3.LUT UR10, UR9, 0x80000000, UR11, 0x48, !UPT ;  /* 0x80000000090a7892 */ /* 0x000fcc000f8e480b */
[----:B------:R-:W-:-:S06]  /*1170*/  LOP3.LUT R21, R21, UR10, RZ, 0xfc, !PT ;  /* 0x0000000a15157c12 */ /* 0x000fcc000f8efcff */
[----:B------:R-:W-:Y:S05]  /*1180*/  @!P0 BRA `(.L_x_7) ;  /* 0x0000000000948947 */ /* 0x000fea0003800000 */
[----:B------:R-:W-:Y:S01]  /*1190*/  IMAD.MOV R7, RZ, RZ, -R13 ;  /* 0x000000ffff077224 */ /* 0x000fe200078e0a0d */
[----:B------:R-:W-:Y:S02]  /*11a0*/  MOV R6, RZ ;  /* 0x000000ff00067202 */ /* 0x000fe40000000f00 */
[----:B------:R-:W-:-:S04]  /*11b0*/  IADD3 R13, PT, PT, -R13, -0x43300000, RZ ;  /* 0xbcd000000d0d7810 */ /* 0x000fc80007ffe1ff */
[----:B------:R-:W-:Y:S02]  /*11c0*/  DFMA R6, -R6, UR4, R18 ;  /* 0x0000000406067c2b */ /* 0x000fe40008000112 */
[----:B------:R-:W-:-:S08]  /*11d0*/  DMUL.RP R18, R18, R20 ;  /* 0x0000001412127228 */ /* 0x000fd00000008000 */
[----:B------:R-:W-:Y:S02]  /*11e0*/  FSETP.NEU.AND P0, PT, |R7|, R13, PT ;  /* 0x0000000d0700720b */ /* 0x000fe40003f0d200 */
[----:B------:R-:W-:Y:S02]  /*11f0*/  LOP3.LUT R6, R19, UR10, RZ, 0x3c, !PT ;  /* 0x0000000a13067c12 */ /* 0x000fe4000f8e3cff */
[----:B------:R-:W-:Y:S02]  /*1200*/  FSEL R18, R18, UR4, !P0 ;  /* 0x0000000412127c08 */ /* 0x000fe4000c000000 */
[----:B------:R-:W-:Y:S02]  /*1210*/  FSEL R6, R6, UR5, !P0 ;  /* 0x0000000506067c08 */ /* 0x000fe4000c000000 */
[----:B------:R-:W-:Y:S02]  /*1220*/  R2UR UR4, R18 ;  /* 0x00000000120472ca */ /* 0x000fe400000e0000 */
[----:B------:R-:W-:Y:S01]  /*1230*/  R2UR UR5, R6 ;  /* 0x00000000060572ca */ /* 0x000fe200000e0000 */
[----:B------:R-:W-:-:S14]  /*1240*/  BRA `(.L_x_7) ;  /* 0x0000000000647947 */ /* 0x000fdc0003800000 */
.L_x_6:
[----:B------:R-:W-:Y:S02]  /*1250*/  IMAD.U32 R6, RZ, RZ, UR6 ;  /* 0x00000006ff067e24 */ /* 0x000fe4000f8e00ff */
[----:B------:R-:W-:-:S06]  /*1260*/  IMAD.U32 R7, RZ, RZ, UR7 ;  /* 0x00000007ff077e24 */ /* 0x000fcc000f8e00ff */
[----:B------:R-:W-:-:S14]  /*1270*/  DSETP.NAN.AND P0, PT, R6, UR6, PT ;  /* 0x0000000606007e2a */ /* 0x000fdc000bf08000 */
[----:B------:R-:W-:Y:S05]  /*1280*/  @P0 BRA `(.L_x_8) ;  /* 0x00000000004c0947 */ /* 0x000fea0003800000 */
[----:B------:R-:W-:Y:S01]  /*1290*/  IMAD.U32 R6, RZ, RZ, UR10 ;  /* 0x0000000aff067e24 */ /* 0x000fe2000f8e00ff */
[----:B------:R-:W-:-:S06]  /*12a0*/  MOV R7, UR11 ;  /* 0x0000000b00077c02 */ /* 0x000fcc0008000f00 */
[----:B------:R-:W-:-:S14]  /*12b0*/  DSETP.NAN.AND P0, PT, R6, UR10, PT ;  /* 0x0000000a06007e2a */ /* 0x000fdc000bf08000 */
[----:B------:R-:W-:Y:S05]  /*12c0*/  @P0 BRA `(.L_x_9) ;  /* 0x0000000000300947 */ /* 0x000fea0003800000 */
[----:B------:R-:W-:Y:S01]  /*12d0*/  UISETP.NE.AND UP0, UPT, UR13, UR12, UPT ;  /* 0x0000000c0d00728c */ /* 0x000fe2000bf05270 */
[----:B------:R-:W-:Y:S01]  /*12e0*/  UMOV UR4, 0x0 ;  /* 0x0000000000047882 */ /* 0x000fe20000000000 */
[----:B------:R-:W-:-:S07]  /*12f0*/  UMOV UR5, 0xfff80000 ;  /* 0xfff8000000057882 */ /* 0x000fce0000000000 */
[----:B------:R-:W-:Y:S05]  /*1300*/  BRA.U !UP0, `(.L_x_7) ;  /* 0x0000000108347547 */ /* 0x000fea000b800000 */
[----:B------:R-:W-:Y:S02]  /*1310*/  UISETP.NE.AND UP0, UPT, UR13, 0x7ff00000, UPT ;  /* 0x7ff000000d00788c */ /* 0x000fe4000bf05270 */
[----:B------:R-:W-:Y:S02]  /*1320*/  ULOP3.LUT UR5, UR7, 0x80000000, UR11, 0x48, !UPT ;  /* 0x8000000007057892 */ /* 0x000fe4000f8e480b */
[----:B------:R-:W-:-:S11]  /*1330*/  UISETP.EQ.OR UP0, UPT, UR12, URZ, !UP0 ;  /* 0x000000ff0c00728c */ /* 0x000fd6000c702670 */
[----:B------:R-:W-:Y:S01]  /*1340*/  @UP0 ULOP3.LUT UR8, UR5, 0x7ff00000, URZ, 0xfc, !UPT ;  /* 0x7ff0000005080892 */ /* 0x000fe2000f8efcff */
[----:B------:R-:W-:Y:S01]  /*1350*/  @!UP0 UMOV UR4, URZ ;  /* 0x000000ff00048c82 */ /* 0x000fe20008000000 */
[----:B------:R-:W-:-:S05]  /*1360*/  @UP0 UMOV UR4, URZ ;  /* 0x000000ff00040c82 */ /* 0x000fca0008000000 */
[----:B------:R-:W-:Y:S01]  /*1370*/  @UP0 UMOV UR5, UR8 ;  /* 0x0000000800050c82 */ /* 0x000fe20008000000 */
[----:B------:R-:W-:Y:S05]  /*1380*/  BRA `(.L_x_7) ;  /* 0x0000000000147947 */ /* 0x000fea0003800000 */
.L_x_9:
[----:B------:R-:W-:Y:S01]  /*1390*/  ULOP3.LUT UR5, UR11, 0x80000, URZ, 0xfc, !UPT ;  /* 0x000800000b057892 */ /* 0x000fe2000f8efcff */
[----:B------:R-:W-:Y:S01]  /*13a0*/  UMOV UR4, UR10 ;  /* 0x0000000a00047c82 */ /* 0x000fe20008000000 */
[----:B------:R-:W-:Y:S10]  /*13b0*/  BRA `(.L_x_7) ;  /* 0x0000000000087947 */ /* 0x000ff40003800000 */
.L_x_8:
[----:B------:R-:W-:Y:S01]  /*13c0*/  ULOP3.LUT UR5, UR7, 0x80000, URZ, 0xfc, !UPT ;  /* 0x0008000007057892 */ /* 0x000fe2000f8efcff */
[----:B------:R-:W-:-:S11]  /*13d0*/  UMOV UR4, UR6 ;  /* 0x0000000600047c82 */ /* 0x000fd60008000000 */
.L_x_7:
[----:B------:R-:W-:Y:S01]  /*13e0*/  IMAD.MOV.U32 R17, RZ, RZ, 0x0 ;  /* 0x00000000ff117424 */ /* 0x000fe200078e00ff */
[----:B------:R-:W-:Y:S01]  /*13f0*/  MOV R19, UR5 ;  /* 0x0000000500137c02 */ /* 0x000fe20008000f00 */
[----:B------:R-:W-:Y:S02]  /*1400*/  IMAD.U32 R6, RZ, RZ, UR4 ;  /* 0x00000004ff067e24 */ /* 0x000fe4000f8e00ff */
[----:B------:R-:W-:Y:S02]  /*1410*/  IMAD.U32 R7, RZ, RZ, UR5 ;  /* 0x00000005ff077e24 */ /* 0x000fe4000f8e00ff */
[----:B------:R-:W-:Y:S02]  /*1420*/  IMAD.U32 R18, RZ, RZ, UR4 ;  /* 0x00000004ff127e24 */ /* 0x000fe4000f8e00ff */
[----:B------:R-:W-:Y:S01]  /*1430*/  IMAD.MOV.U32 R7, RZ, RZ, R19 ;  /* 0x000000ffff077224 */ /* 0x000fe200078e0013 */
[----:B------:R-:W-:Y:S06]  /*1440*/  RET.REL.NODEC R16 `(_Z21initialize_gpu_kernelPdPiiS0_S0_) ;  /* 0xffffffe810ec7950 */ /* 0x000fec0003c3ffff */
.L_x_10:
[----:B------:R-:W-:-:S00]  /*1450*/  BRA `(.L_x_10) ;  /* 0xfffffffc00fc7947 */ /* 0x000fc0000383ffff */
[----:B------:R-:W-:-:S00]  /*1460*/  NOP ;  /* 0x0000000000007918 */ /* 0x000fc00000000000 */
        /* <DEDUP_REMOVED lines=9> */
.L_x_11:


//--------------------- .nv.shared.reserved.0     --------------------------
	.section	.nv.shared.reserved.0,"aw",@nobits
	.weak		__nv_reservedSMEM_offset_0_alias
	.size		__nv_reservedSMEM_offset_0_alias, 0, 64
	.other		__nv_reservedSMEM_offset_0_alias,@"STO_CUDA_RESERVED_SHARED STV_DEFAULT"
__nv_reservedSMEM_offset_0_alias:
	.zero		0
	.zero		64


//--------------------- .nv.constant0._Z21initialize_gpu_kernelPdPiiS0_S0_ --------------------------
	.section	.nv.constant0._Z21initialize_gpu_kernelPdPiiS0_S0_,"a",@progbits
	.sectionflags	@""
	.align	4
.nv.constant0._Z21initialize_gpu_kernelPdPiiS0_S0_:
	.zero		936


//--------------------- SYMBOLS --------------------------

	.type		.nv.reservedSmem.offset0,@object
	.size		.nv.reservedSmem.offset0,0x4
